//
// Generated by NVIDIA NVVM Compiler
//
// Compiler Build ID: CL-36424714
// Cuda compilation tools, release 13.0, V13.0.88
// Based on NVVM 20.0.0
//

.version 9.0
.target sm_100
.address_size 64

	// .globl	_Z14local_variancePKhPfii
// _ZZ14local_variancePKhPfiiE4tile has been demoted

.visible .entry _Z14local_variancePKhPfii(
	.param .u64 .ptr .align 1 _Z14local_variancePKhPfii_param_0,
	.param .u64 .ptr .align 1 _Z14local_variancePKhPfii_param_1,
	.param .u32 _Z14local_variancePKhPfii_param_2,
	.param .u32 _Z14local_variancePKhPfii_param_3
)
{
	.reg .pred 	%p<22>;
	.reg .b16 	%rs<12>;
	.reg .b32 	%r<39>;
	.reg .b32 	%f<38>;
	.reg .b64 	%rd<9>;
	// demoted variable
	.shared .align 1 .b8 _ZZ14local_variancePKhPfiiE4tile[324];
	ld.param.u64 	%rd2, [_Z14local_variancePKhPfii_param_0];
	ld.param.u64 	%rd3, [_Z14local_variancePKhPfii_param_1];
	ld.param.u32 	%r21, [_Z14local_variancePKhPfii_param_2];
	ld.param.u32 	%r20, [_Z14local_variancePKhPfii_param_3];
	mov.u32 	%r1, %tid.x;
	mov.u32 	%r2, %tid.y;
	mov.u32 	%r22, %ctaid.x;
	shl.b32 	%r3, %r22, 4;
	add.s32 	%r4, %r3, %r1;
	mov.u32 	%r23, %ctaid.y;
	shl.b32 	%r5, %r23, 4;
	add.s32 	%r24, %r5, %r2;
	setp.gt.u32 	%p2, %r2, 17;
	setp.ge.s32 	%p3, %r24, %r21;
	or.pred  	%p4, %p2, %p3;
	@%p4 bra 	$L__BB0_9;
	setp.lt.u32 	%p5, %r1, 18;
	setp.lt.s32 	%p6, %r4, %r20;
	and.pred  	%p1, %p5, %p6;
	add.s32 	%r7, %r5, -1;
	add.s32 	%r8, %r3, -1;
	mov.u32 	%r9, %ntid.x;
	mov.u32 	%r10, %ntid.y;
	cvta.to.global.u64 	%rd1, %rd2;
	not.pred 	%p7, %p1;
	mov.u32 	%r37, %r2;
$L__BB0_2:
	@%p7 bra 	$L__BB0_8;
	add.s32 	%r12, %r7, %r37;
	mov.u32 	%r25, _ZZ14local_variancePKhPfiiE4tile;
	mad.lo.s32 	%r13, %r37, 18, %r25;
	mul.lo.s32 	%r14, %r12, %r20;
	mov.u32 	%r38, %r1;
$L__BB0_4:
	setp.ge.s32 	%p8, %r12, %r21;
	add.s32 	%r16, %r8, %r38;
	or.b32  	%r26, %r16, %r12;
	setp.lt.s32 	%p9, %r26, 0;
	setp.ge.s32 	%p10, %r16, %r20;
	or.pred  	%p11, %p8, %p10;
	or.pred  	%p12, %p11, %p9;
	@%p12 bra 	$L__BB0_6;
	add.s32 	%r28, %r16, %r14;
	cvt.s64.s32 	%rd4, %r28;
	add.s64 	%rd5, %rd1, %rd4;
	ld.global.u8 	%rs2, [%rd5];
	add.s32 	%r29, %r13, %r38;
	st.shared.u8 	[%r29], %rs2;
	bra.uni 	$L__BB0_7;
$L__BB0_6:
	add.s32 	%r27, %r13, %r38;
	mov.b16 	%rs1, 0;
	st.shared.u8 	[%r27], %rs1;
$L__BB0_7:
	add.s32 	%r38, %r38, %r9;
	setp.lt.u32 	%p13, %r38, 18;
	add.s32 	%r30, %r3, %r38;
	setp.lt.s32 	%p14, %r30, %r20;
	and.pred  	%p15, %p13, %p14;
	@%p15 bra 	$L__BB0_4;
$L__BB0_8:
	add.s32 	%r37, %r37, %r10;
	setp.lt.u32 	%p16, %r37, 18;
	add.s32 	%r31, %r5, %r37;
	setp.lt.s32 	%p17, %r31, %r21;
	and.pred  	%p18, %p16, %p17;
	@%p18 bra 	$L__BB0_2;
$L__BB0_9:
	bar.sync 	0;
	setp.ge.s32 	%p19, %r24, %r21;
	setp.ge.s32 	%p20, %r4, %r20;
	or.pred  	%p21, %p19, %p20;
	@%p21 bra 	$L__BB0_11;
	mov.u32 	%r33, _ZZ14local_variancePKhPfiiE4tile;
	mad.lo.s32 	%r34, %r2, 18, %r33;
	add.s32 	%r35, %r34, %r1;
	ld.shared.u8 	%rs3, [%r35];
	cvt.rn.f32.u16 	%f1, %rs3;
	ld.shared.u8 	%rs4, [%r35+1];
	cvt.rn.f32.u16 	%f2, %rs4;
	add.f32 	%f3, %f1, %f2;
	ld.shared.u8 	%rs5, [%r35+2];
	cvt.rn.f32.u16 	%f4, %rs5;
	add.f32 	%f5, %f3, %f4;
	ld.shared.u8 	%rs6, [%r35+18];
	cvt.rn.f32.u16 	%f6, %rs6;
	add.f32 	%f7, %f5, %f6;
	ld.shared.u8 	%rs7, [%r35+19];
	cvt.rn.f32.u16 	%f8, %rs7;
	add.f32 	%f9, %f7, %f8;
	ld.shared.u8 	%rs8, [%r35+20];
	cvt.rn.f32.u16 	%f10, %rs8;
	add.f32 	%f11, %f9, %f10;
	ld.shared.u8 	%rs9, [%r35+36];
	cvt.rn.f32.u16 	%f12, %rs9;
	add.f32 	%f13, %f11, %f12;
	ld.shared.u8 	%rs10, [%r35+37];
	cvt.rn.f32.u16 	%f14, %rs10;
	add.f32 	%f15, %f13, %f14;
	ld.shared.u8 	%rs11, [%r35+38];
	cvt.rn.f32.u16 	%f16, %rs11;
	add.f32 	%f17, %f15, %f16;
	div.rn.f32 	%f18, %f17, 0f41100000;
	sub.f32 	%f19, %f1, %f18;
	fma.rn.f32 	%f20, %f19, %f19, 0f00000000;
	sub.f32 	%f21, %f2, %f18;
	fma.rn.f32 	%f22, %f21, %f21, %f20;
	sub.f32 	%f23, %f4, %f18;
	fma.rn.f32 	%f24, %f23, %f23, %f22;
	sub.f32 	%f25, %f6, %f18;
	fma.rn.f32 	%f26, %f25, %f25, %f24;
	sub.f32 	%f27, %f8, %f18;
	fma.rn.f32 	%f28, %f27, %f27, %f26;
	sub.f32 	%f29, %f10, %f18;
	fma.rn.f32 	%f30, %f29, %f29, %f28;
	sub.f32 	%f31, %f12, %f18;
	fma.rn.f32 	%f32, %f31, %f31, %f30;
	sub.f32 	%f33, %f14, %f18;
	fma.rn.f32 	%f34, %f33, %f33, %f32;
	sub.f32 	%f35, %f16, %f18;
	fma.rn.f32 	%f36, %f35, %f35, %f34;
	div.rn.f32 	%f37, %f36, 0f41100000;
	mad.lo.s32 	%r36, %r20, %r24, %r4;
	cvta.to.global.u64 	%rd6, %rd3;
	mul.wide.s32 	%rd7, %r36, 4;
	add.s64 	%rd8, %rd6, %rd7;
	st.global.f32 	[%rd8], %f37;
$L__BB0_11:
	ret;

}


// ===== COMPILED SASS (sm_100) =====

	.target	sm_100

	.elftype	@"ET_EXEC"


//--------------------- .note.nv.tkinfo           --------------------------
	.section	.note.nv.tkinfo,"",@"SHT_NOTE"
	.sectionflags	@"SHF_NOTE_NV_TKINFO"
	.tkinfo
        /*0018*/ 	.word	0x00000002
        /*0030*/ 	.string	""
        /*0030*/ 	.string	"ptxas"
        /*0030*/ 	.string	"Cuda compilation tools, release 13.0, V13.0.88"
        /*0030*/ 	.string	"Build cuda_13.0.r13.0/compiler.36424714_0"
        /*0030*/ 	.string	"-arch sm_100 -m 64 "



//--------------------- .note.nv.cuinfo           --------------------------
	.section	.note.nv.cuinfo,"",@"SHT_NOTE"
	.sectionflags	@"SHF_NOTE_NV_CUINFO"
        /*0018*/ 	.short	0x0002
        /*001a*/ 	.short	0x0064
        /*001c*/ 	.short	0x0082
	.zero		2


//--------------------- .nv.info                  --------------------------
	.section	.nv.info,"",@"SHT_CUDA_INFO"
	.align	4


	//----- nvinfo : EIATTR_REGCOUNT
	.align		4
        /*0000*/ 	.byte	0x04, 0x2f
        /*0002*/ 	.short	(.L_1 - .L_0)
	.align		4
.L_0:
        /*0004*/ 	.word	index@(_Z14local_variancePKhPfii)
        /*0008*/ 	.word	0x0000001a


	//----- nvinfo : EIATTR_FRAME_SIZE
	.align		4
.L_1:
        /*000c*/ 	.byte	0x04, 0x11
        /*000e*/ 	.short	(.L_3 - .L_2)
	.align		4
.L_2:
        /*0010*/ 	.word	index@($__internal_0_$__cuda_sm3x_div_rn_noftz_f32_slowpath)
        /*0014*/ 	.word	0x00000000


	//----- nvinfo : EIATTR_FRAME_SIZE
	.align		4
.L_3:
        /*0018*/ 	.byte	0x04, 0x11
        /*001a*/ 	.short	(.L_5 - .L_4)
	.align		4
.L_4:
        /*001c*/ 	.word	index@(_Z14local_variancePKhPfii)
        /*0020*/ 	.word	0x00000000


	//----- nvinfo : EIATTR_MIN_STACK_SIZE
	.align		4
.L_5:
        /*0024*/ 	.byte	0x04, 0x12
        /*0026*/ 	.short	(.L_7 - .L_6)
	.align		4
.L_6:
        /*0028*/ 	.word	index@(_Z14local_variancePKhPfii)
        /*002c*/ 	.word	0x00000000
.L_7:


//--------------------- .nv.compat                --------------------------
	.section	.nv.compat,"",@"SHT_CUDA_COMPAT_INFO"
	.align	4
        /*0000*/ 	.byte	0x02, 0x09, 0x00, 0x00, 0x02, 0x02, 0x01, 0x00, 0x02, 0x05, 0x05, 0x00, 0x03, 0x07, 0x01, 0x01
        /*0010*/ 	.byte	0x02, 0x03, 0x00, 0x00, 0x02, 0x06, 0x01, 0x00, 0x04, 0x0b, 0x08, 0x00, 0x01, 0x00, 0x00, 0x00
        /*0020*/ 	.byte	0x00, 0x00, 0x00, 0x00


//--------------------- .nv.info._Z14local_variancePKhPfii --------------------------
	.section	.nv.info._Z14local_variancePKhPfii,"",@"SHT_CUDA_INFO"
	.sectionflags	@""
	.align	4


	//----- nvinfo : EIATTR_CUDA_API_VERSION
	.align		4
        /*0000*/ 	.byte	0x04, 0x37
        /*0002*/ 	.short	(.L_9 - .L_8)
.L_8:
        /*0004*/ 	.word	0x00000082


	//----- nvinfo : EIATTR_KPARAM_INFO
	.align		4
.L_9:
        /*0008*/ 	.byte	0x04, 0x17
        /*000a*/ 	.short	(.L_11 - .L_10)
.L_10:
        /*000c*/ 	.word	0x00000000
        /*0010*/ 	.short	0x0003
        /*0012*/ 	.short	0x0014
        /*0014*/ 	.byte	0x00, 0xf0, 0x11, 0x00


	//----- nvinfo : EIATTR_KPARAM_INFO
	.align		4
.L_11:
        /*0018*/ 	.byte	0x04, 0x17
        /*001a*/ 	.short	(.L_13 - .L_12)
.L_12:
        /*001c*/ 	.word	0x00000000
        /*0020*/ 	.short	0x0002
        /*0022*/ 	.short	0x0010
        /*0024*/ 	.byte	0x00, 0xf0, 0x11, 0x00


	//----- nvinfo : EIATTR_KPARAM_INFO
	.align		4
.L_13:
        /*0028*/ 	.byte	0x04, 0x17
        /*002a*/ 	.short	(.L_15 - .L_14)
.L_14:
        /*002c*/ 	.word	0x00000000
        /*0030*/ 	.short	0x0001
        /*0032*/ 	.short	0x0008
        /*0034*/ 	.byte	0x00, 0xf5, 0x21, 0x00


	//----- nvinfo : EIATTR_KPARAM_INFO
	.align		4
.L_15:
        /*0038*/ 	.byte	0x04, 0x17
        /*003a*/ 	.short	(.L_17 - .L_16)
.L_16:
        /*003c*/ 	.word	0x00000000
        /*0040*/ 	.short	0x0000
        /*0042*/ 	.short	0x0000
        /*0044*/ 	.byte	0x00, 0xf5, 0x21, 0x00


	//----- nvinfo : EIATTR_SPARSE_MMA_MASK
	.align		4
.L_17:
        /*0048*/ 	.byte	0x03, 0x50
        /*004a*/ 	.short	0x0000


	//----- nvinfo : EIATTR_MAXREG_COUNT
	.align		4
        /*004c*/ 	.byte	0x03, 0x1b
        /*004e*/ 	.short	0x00ff


	//----- nvinfo : EIATTR_NUM_BARRIERS
	.align		4
        /*0050*/ 	.byte	0x02, 0x4c
        /*0052*/ 	.byte	0x01
	.zero		1


	//----- nvinfo : EIATTR_MERCURY_ISA_VERSION
	.align		4
        /*0054*/ 	.byte	0x03, 0x5f
        /*0056*/ 	.short	0x0101


	//----- nvinfo : EIATTR_VRC_CTA_INIT_COUNT
	.align		4
        /*0058*/ 	.byte	0x02, 0x4a
	.zero		1
	.zero		1


	//----- nvinfo : EIATTR_EXIT_INSTR_OFFSETS
	.align		4
        /*005c*/ 	.byte	0x04, 0x1c
        /*005e*/ 	.short	(.L_19 - .L_18)


	//   ....[0]....
.L_18:
        /*0060*/ 	.word	0x000003e0


	//   ....[1]....
        /*0064*/ 	.word	0x00000920


	//----- nvinfo : EIATTR_CRS_STACK_SIZE
	.align		4
.L_19:
        /*0068*/ 	.byte	0x04, 0x1e
        /*006a*/ 	.short	(.L_21 - .L_20)
.L_20:
        /*006c*/ 	.word	0x00000000


	//----- nvinfo : EIATTR_CBANK_PARAM_SIZE
	.align		4
.L_21:
        /*0070*/ 	.byte	0x03, 0x19
        /*0072*/ 	.short	0x0018


	//----- nvinfo : EIATTR_PARAM_CBANK
	.align		4
        /*0074*/ 	.byte	0x04, 0x0a
        /*0076*/ 	.short	(.L_23 - .L_22)
	.align		4
.L_22:
        /*0078*/ 	.word	index@(.nv.constant0._Z14local_variancePKhPfii)
        /*007c*/ 	.short	0x0380
        /*007e*/ 	.short	0x0018


	//----- nvinfo : EIATTR_SW_WAR
	.align		4
.L_23:
        /*0080*/ 	.byte	0x04, 0x36
        /*0082*/ 	.short	(.L_25 - .L_24)
.L_24:
        /*0084*/ 	.word	0x00000008
.L_25:


//--------------------- .nv.callgraph             --------------------------
	.section	.nv.callgraph,"",@"SHT_CUDA_CALLGRAPH"
	.align	4
	.sectionentsize	8
	.align		4
        /*0000*/ 	.word	0x00000000
	.align		4
        /*0004*/ 	.word	0xffffffff
	.align		4
        /*0008*/ 	.word	0x00000000
	.align		4
        /*000c*/ 	.word	0xfffffffe
	.align		4
        /*0010*/ 	.word	0x00000000
	.align		4
        /*0014*/ 	.word	0xfffffffd
	.align		4
        /*0018*/ 	.word	0x00000000
	.align		4
        /*001c*/ 	.word	0xfffffffc


//--------------------- .text._Z14local_variancePKhPfii --------------------------
	.section	.text._Z14local_variancePKhPfii,"ax",@progbits
	.align	128
        .global         _Z14local_variancePKhPfii
        .type           _Z14local_variancePKhPfii,@function
        .size           _Z14local_variancePKhPfii,(.L_x_22 - _Z14local_variancePKhPfii)
        .other          _Z14local_variancePKhPfii,@"STO_CUDA_ENTRY STV_DEFAULT"
_Z14local_variancePKhPfii:
.text._Z14local_variancePKhPfii:
[----:B------:R-:W-:Y:S01]  /*0000*/  LDC R1, c[0x0][0x37c] ;  /* 0x0000df00ff017b82 */ /* 0x000fe20000000800 */
[----:B------:R-:W0:Y:S01]  /*0010*/  S2R R3, SR_TID.Y ;  /* 0x0000000000037919 */ /* 0x000e220000002200 */
[----:B------:R-:W1:Y:S01]  /*0020*/  LDCU UR6, c[0x0][0x390] ;  /* 0x00007200ff0677ac */ /* 0x000e620008000800 */
[----:B------:R-:W-:Y:S01]  /*0030*/  BSSY.RECONVERGENT B0, `(.L_x_0) ;  /* 0x0000036000007945 */ /* 0x000fe20003800200 */
[----:B------:R-:W0:Y:S01]  /*0040*/  S2R R14, SR_CTAID.Y ;  /* 0x00000000000e7919 */ /* 0x000e220000002600 */
[----:B------:R-:W2:Y:S01]  /*0050*/  LDCU.64 UR4, c[0x0][0x358] ;  /* 0x00006b00ff0477ac */ /* 0x000ea20008000a00 */
[----:B------:R-:W3:Y:S01]  /*0060*/  S2R R0, SR_TID.X ;  /* 0x0000000000007919 */ /* 0x000ee20000002100 */
[----:B------:R-:W4:Y:S01]  /*0070*/  LDCU.64 UR8, c[0x0][0x390] ;  /* 0x00007200ff0877ac */ /* 0x000f220008000a00 */
[----:B------:R-:W3:Y:S01]  /*0080*/  S2R R12, SR_CTAID.X ;  /* 0x00000000000c7919 */ /* 0x000ee20000002500 */
[----:B-1----:R-:W-:Y:S02]  /*0090*/  IMAD.U32 R7, RZ, RZ, UR6 ;  /* 0x00000006ff077e24 */ /* 0x002fe4000f8e00ff */
[----:B0-----:R-:W-:-:S05]  /*00a0*/  IMAD R2, R14, 0x10, R3 ;  /* 0x000000100e027824 */ /* 0x001fca00078e0203 */
[----:B------:R-:W-:Y:S01]  /*00b0*/  ISETP.GE.AND P0, PT, R2, R7, PT ;  /* 0x000000070200720c */ /* 0x000fe20003f06270 */
[----:B---3--:R-:W-:-:S03]  /*00c0*/  IMAD R5, R12, 0x10, R0 ;  /* 0x000000100c057824 */ /* 0x008fc600078e0200 */
[----:B------:R-:W-:-:S13]  /*00d0*/  ISETP.GT.U32.OR P0, PT, R3, 0x11, P0 ;  /* 0x000000110300780c */ /* 0x000fda0000704470 */
[----:B--2-4-:R-:W-:Y:S05]  /*00e0*/  @P0 BRA `(.L_x_1) ;  /* 0x0000000000a80947 */ /* 0x014fea0003800000 */
[----:B------:R-:W0:Y:S01]  /*00f0*/  LDCU UR6, c[0x0][0x394] ;  /* 0x00007280ff0677ac */ /* 0x000e220008000800 */
[----:B------:R-:W1:Y:S01]  /*0100*/  LDC R16, c[0x0][0x360] ;  /* 0x0000d800ff107b82 */ /* 0x000e620000000800 */
[----:B------:R-:W-:Y:S01]  /*0110*/  LEA R4, R14, 0xffffffff, 0x4 ;  /* 0xffffffff0e047811 */ /* 0x000fe200078e20ff */
[----:B------:R-:W-:Y:S01]  /*0120*/  IMAD.MOV.U32 R9, RZ, RZ, R3 ;  /* 0x000000ffff097224 */ /* 0x000fe200078e0003 */
[----:B------:R-:W-:-:S05]  /*0130*/  LEA R8, R12, 0xffffffff, 0x4 ;  /* 0xffffffff0c087811 */ /* 0x000fca00078e20ff */
[----:B------:R-:W2:Y:S01]  /*0140*/  LDC R18, c[0x0][0x364] ;  /* 0x0000d900ff127b82 */ /* 0x000ea20000000800 */
[----:B0-----:R-:W-:-:S04]  /*0150*/  ISETP.GE.AND P0, PT, R5, UR6, PT ;  /* 0x0000000605007c0c */ /* 0x001fc8000bf06270 */
[----:B------:R-:W-:-:S13]  /*0160*/  ISETP.LT.U32.AND P0, PT, R0, 0x12, !P0 ;  /* 0x000000120000780c */ /* 0x000fda0004701070 */
.L_x_5:
[----:B------:R-:W-:Y:S04]  /*0170*/  BSSY.RECONVERGENT B1, `(.L_x_2) ;  /* 0x000001a000017945 */ /* 0x000fe80003800200 */
[----:B------:R-:W-:Y:S05]  /*0180*/  @!P0 BRA `(.L_x_3) ;  /* 0x0000000000608947 */ /* 0x000fea0003800000 */
[----:B------:R-:W0:Y:S01]  /*0190*/  S2R R7, SR_CgaCtaId ;  /* 0x0000000000077919 */ /* 0x000e220000008800 */
[----:B------:R-:W-:Y:S01]  /*01a0*/  MOV R6, 0x400 ;  /* 0x0000040000067802 */ /* 0x000fe20000000f00 */
[----:B------:R-:W-:Y:S01]  /*01b0*/  IMAD.MOV.U32 R11, RZ, RZ, R0 ;  /* 0x000000ffff0b7224 */ /* 0x000fe200078e0000 */
[----:B------:R-:W-:Y:S02]  /*01c0*/  IADD3 R15, PT, PT, R4, R9, RZ ;  /* 0x00000009040f7210 */ /* 0x000fe40007ffe0ff */
[----:B0-----:R-:W-:-:S05]  /*01d0*/  LEA R6, R7, R6, 0x18 ;  /* 0x0000000607067211 */ /* 0x001fca00078ec0ff */
[----:B------:R-:W-:-:S07]  /*01e0*/  IMAD R20, R9, 0x12, R6 ;  /* 0x0000001209147824 */ /* 0x000fce00078e0206 */
.L_x_4:
[----:B------:R-:W-:-:S05]  /*01f0*/  IMAD.IADD R10, R8, 0x1, R11 ;  /* 0x00000001080a7824 */ /* 0x000fca00078e020b */
[C---:B------:R-:W-:Y:S02]  /*0200*/  ISETP.GE.AND P1, PT, R10.reuse, UR9, PT ;  /* 0x000000090a007c0c */ /* 0x040fe4000bf26270 */
[----:B------:R-:W-:Y:S02]  /*0210*/  LOP3.LUT R6, R10, R15, RZ, 0xfc, !PT ;  /* 0x0000000f0a067212 */ /* 0x000fe400078efcff */
[----:B------:R-:W-:-:S04]  /*0220*/  ISETP.GE.OR P1, PT, R15, UR8, P1 ;  /* 0x000000080f007c0c */ /* 0x000fc80008f26670 */
[----:B------:R-:W-:-:S13]  /*0230*/  ISETP.LT.OR P1, PT, R6, RZ, P1 ;  /* 0x000000ff0600720c */ /* 0x000fda0000f21670 */
[----:B------:R-:W0:Y:S01]  /*0240*/  @!P1 LDC.64 R6, c[0x0][0x380] ;  /* 0x0000e000ff069b82 */ /* 0x000e220000000a00 */
[----:B------:R-:W-:-:S05]  /*0250*/  @!P1 IMAD R10, R15, UR9, R10 ;  /* 0x000000090f0a9c24 */ /* 0x000fca000f8e020a */
[----:B0-----:R-:W-:-:S04]  /*0260*/  @!P1 IADD3 R6, P2, PT, R10, R6, RZ ;  /* 0x000000060a069210 */ /* 0x001fc80007f5e0ff */
[----:B------:R-:W-:-:S05]  /*0270*/  @!P1 LEA.HI.X.SX32 R7, R10, R7, 0x1, P2 ;  /* 0x000000070a079211 */ /* 0x000fca00010f0eff */
[----:B------:R-:W3:Y:S01]  /*0280*/  @!P1 LDG.E.U8 R6, desc[UR4][R6.64] ;  /* 0x0000000406069981 */ /* 0x000ee2000c1e1100 */
[--C-:B------:R-:W-:Y:S02]  /*0290*/  IMAD.IADD R13, R20, 0x1, R11.reuse ;  /* 0x00000001140d7824 */ /* 0x100fe400078e020b */
[----:B-1----:R-:W-:-:S05]  /*02a0*/  IMAD.IADD R11, R16, 0x1, R11 ;  /* 0x00000001100b7824 */ /* 0x002fca00078e020b */
[----:B------:R-:W-:Y:S02]  /*02b0*/  LEA R10, R12, R11, 0x4 ;  /* 0x0000000b0c0a7211 */ /* 0x000fe400078e20ff */
[----:B------:R-:W-:Y:S01]  /*02c0*/  ISETP.LT.U32.AND P2, PT, R11, 0x12, PT ;  /* 0x000000120b00780c */ /* 0x000fe20003f41070 */
[----:B---3--:R0:W-:Y:S04]  /*02d0*/  @!P1 STS.U8 [R13], R6 ;  /* 0x000000060d009388 */ /* 0x0081e80000000000 */
[----:B------:R0:W-:Y:S01]  /*02e0*/  @P1 STS.U8 [R13], RZ ;  /* 0x000000ff0d001388 */ /* 0x0001e20000000000 */
[----:B------:R-:W-:-:S13]  /*02f0*/  ISETP.GE.AND P1, PT, R10, UR9, PT ;  /* 0x000000090a007c0c */ /* 0x000fda000bf26270 */
[----:B0-----:R-:W-:Y:S05]  /*0300*/  @!P1 BRA P2, `(.L_x_4) ;  /* 0xfffffffc00b89947 */ /* 0x001fea000103ffff */
.L_x_3:
[----:B------:R-:W-:Y:S05]  /*0310*/  BSYNC.RECONVERGENT B1 ;  /* 0x0000000000017941 */ /* 0x000fea0003800200 */
.L_x_2:
[----:B------:R-:W0:Y:S01]  /*0320*/  LDCU UR6, c[0x0][0x390] ;  /* 0x00007200ff0677ac */ /* 0x000e220008000800 */
[----:B--2---:R-:W-:-:S04]  /*0330*/  IMAD.IADD R9, R18, 0x1, R9 ;  /* 0x0000000112097824 */ /* 0x004fc800078e0209 */
[----:B------:R-:W-:Y:S01]  /*0340*/  IMAD R6, R14, 0x10, R9 ;  /* 0x000000100e067824 */ /* 0x000fe200078e0209 */
[----:B------:R-:W-:Y:S01]  /*0350*/  ISETP.LT.U32.AND P2, PT, R9, 0x12, PT ;  /* 0x000000120900780c */ /* 0x000fe20003f41070 */
[----:B0-----:R-:W-:-:S05]  /*0360*/  IMAD.U32 R7, RZ, RZ, UR6 ;  /* 0x00000006ff077e24 */ /* 0x001fca000f8e00ff */
[----:B------:R-:W-:-:S13]  /*0370*/  ISETP.GE.AND P1, PT, R6, R7, PT ;  /* 0x000000070600720c */ /* 0x000fda0003f26270 */
[----:B------:R-:W-:Y:S05]  /*0380*/  @!P1 BRA P2, `(.L_x_5) ;  /* 0xfffffffc00789947 */ /* 0x000fea000103ffff */
.L_x_1:
[----:B------:R-:W-:Y:S05]  /*0390*/  BSYNC.RECONVERGENT B0 ;  /* 0x0000000000007941 */ /* 0x000fea0003800200 */
.L_x_0:
[----:B------:R-:W0:Y:S01]  /*03a0*/  LDCU UR6, c[0x0][0x394] ;  /* 0x00007280ff0677ac */ /* 0x000e220008000800 */
[----:B------:R-:W-:Y:S01]  /*03b0*/  BAR.SYNC.DEFER_BLOCKING 0x0 ;  /* 0x0000000000007b1d */ /* 0x000fe20000010000 */
[----:B0-----:R-:W-:-:S04]  /*03c0*/  ISETP.GE.AND P0, PT, R5, UR6, PT ;  /* 0x0000000605007c0c */ /* 0x001fc8000bf06270 */
[----:B------:R-:W-:-:S13]  /*03d0*/  ISETP.GE.OR P0, PT, R2, R7, P0 ;  /* 0x000000070200720c */ /* 0x000fda0000706670 */
[----:B------:R-:W-:Y:S05]  /*03e0*/  @P0 EXIT ;  /* 0x000000000000094d */ /* 0x000fea0003800000 */
[----:B------:R-:W0:Y:S01]  /*03f0*/  S2R R7, SR_CgaCtaId ;  /* 0x0000000000077919 */ /* 0x000e220000008800 */
[----:B------:R-:W-:Y:S01]  /*0400*/  MOV R4, 0x400 ;  /* 0x0000040000047802 */ /* 0x000fe20000000f00 */
[----:B-1----:R-:W-:Y:S01]  /*0410*/  HFMA2 R16, -RZ, RZ, 1.4716796875, -0.0003798007965087890625 ;  /* 0x3de38e39ff107431 */ /* 0x002fe200000001ff */
[----:B------:R-:W-:Y:S02]  /*0420*/  BSSY.RECONVERGENT B0, `(.L_x_6) ;  /* 0x000002a000007945 */ /* 0x000fe40003800200 */
[----:B0-----:R-:W-:-:S05]  /*0430*/  LEA R4, R7, R4, 0x18 ;  /* 0x0000000407047211 */ /* 0x001fca00078ec0ff */
[----:B------:R-:W-:-:S04]  /*0440*/  IMAD R3, R3, 0x12, R4 ;  /* 0x0000001203037824 */ /* 0x000fc800078e0204 */
[----:B------:R-:W-:-:S05]  /*0450*/  IMAD.IADD R3, R3, 0x1, R0 ;  /* 0x0000000103037824 */ /* 0x000fca00078e0200 */
[----:B------:R-:W0:Y:S04]  /*0460*/  LDS.U8 R7, [R3] ;  /* 0x0000000003077984 */ /* 0x000e280000000000 */
[----:B------:R-:W1:Y:S04]  /*0470*/  LDS.U8 R4, [R3+0x1] ;  /* 0x0000010003047984 */ /* 0x000e680000000000 */
[----:B------:R-:W2:Y:S04]  /*0480*/  LDS.U8 R6, [R3+0x2] ;  /* 0x0000020003067984 */ /* 0x000ea80000000000 */
[----:B------:R-:W3:Y:S04]  /*0490*/  LDS.U8 R8, [R3+0x12] ;  /* 0x0000120003087984 */ /* 0x000ee80000000000 */
[----:B------:R-:W4:Y:S04]  /*04a0*/  LDS.U8 R0, [R3+0x13] ;  /* 0x0000130003007984 */ /* 0x000f280000000000 */
[----:B------:R-:W5:Y:S04]  /*04b0*/  LDS.U8 R10, [R3+0x14] ;  /* 0x00001400030a7984 */ /* 0x000f680000000000 */
[----:B------:R-:W5:Y:S04]  /*04c0*/  LDS.U8 R12, [R3+0x24] ;  /* 0x00002400030c7984 */ /* 0x000f680000000000 */
[----:B------:R-:W5:Y:S04]  /*04d0*/  LDS.U8 R13, [R3+0x25] ;  /* 0x00002500030d7984 */ /* 0x000f680000000000 */
[----:B------:R5:W5:Y:S01]  /*04e0*/  LDS.U8 R14, [R3+0x26] ;  /* 0x00002600030e7984 */ /* 0x000b620000000000 */
[----:B0-----:R-:W-:-:S02]  /*04f0*/  I2FP.F32.U32 R7, R7 ;  /* 0x0000000700077245 */ /* 0x001fc40000201000 */
[----:B-1----:R-:W-:Y:S02]  /*0500*/  I2FP.F32.U32 R4, R4 ;  /* 0x0000000400047245 */ /* 0x002fe40000201000 */
[----:B--2---:R-:W-:-:S03]  /*0510*/  I2FP.F32.U32 R6, R6 ;  /* 0x0000000600067245 */ /* 0x004fc60000201000 */
[----:B------:R-:W-:Y:S01]  /*0520*/  FADD R9, R7, R4 ;  /* 0x0000000407097221 */ /* 0x000fe20000000000 */
[----:B---3--:R-:W-:-:S03]  /*0530*/  I2FP.F32.U32 R8, R8 ;  /* 0x0000000800087245 */ /* 0x008fc60000201000 */
[----:B------:R-:W-:Y:S01]  /*0540*/  FADD R11, R9, R6 ;  /* 0x00000006090b7221 */ /* 0x000fe20000000000 */
[----:B----4-:R-:W-:-:S03]  /*0550*/  I2FP.F32.U32 R9, R0 ;  /* 0x0000000000097245 */ /* 0x010fc60000201000 */
[----:B------:R-:W-:Y:S01]  /*0560*/  FADD R0, R11, R8 ;  /* 0x000000080b007221 */ /* 0x000fe20000000000 */
[----:B-----5:R-:W-:-:S03]  /*0570*/  I2FP.F32.U32 R10, R10 ;  /* 0x0000000a000a7245 */ /* 0x020fc60000201000 */
[----:B------:R-:W-:Y:S01]  /*0580*/  FADD R11, R0, R9 ;  /* 0x00000009000b7221 */ /* 0x000fe20000000000 */
[----:B------:R-:W-:-:S03]  /*0590*/  I2FP.F32.U32 R12, R12 ;  /* 0x0000000c000c7245 */ /* 0x000fc60000201000 */
[----:B------:R-:W-:Y:S01]  /*05a0*/  FADD R3, R11, R10 ;  /* 0x0000000a0b037221 */ /* 0x000fe20000000000 */
[----:B------:R-:W-:Y:S01]  /*05b0*/  IMAD.MOV.U32 R11, RZ, RZ, 0x41100000 ;  /* 0x41100000ff0b7424 */ /* 0x000fe200078e00ff */
[----:B------:R-:W-:Y:S02]  /*05c0*/  I2FP.F32.U32 R13, R13 ;  /* 0x0000000d000d7245 */ /* 0x000fe40000201000 */
[----:B------:R-:W-:Y:S01]  /*05d0*/  FADD R0, R3, R12 ;  /* 0x0000000c03007221 */ /* 0x000fe20000000000 */
[----:B------:R-:W-:Y:S01]  /*05e0*/  FFMA R15, R16, -R11, 1 ;  /* 0x3f800000100f7423 */ /* 0x000fe2000000080b */
[----:B------:R-:W-:Y:S02]  /*05f0*/  I2FP.F32.U32 R14, R14 ;  /* 0x0000000e000e7245 */ /* 0x000fe40000201000 */
[----:B------:R-:W-:Y:S01]  /*0600*/  FADD R3, R0, R13 ;  /* 0x0000000d00037221 */ /* 0x000fe20000000000 */
[----:B------:R-:W-:-:S03]  /*0610*/  FFMA R15, R15, R16, 0.11111111193895339966 ;  /* 0x3de38e390f0f7423 */ /* 0x000fc60000000010 */
[----:B------:R-:W-:-:S04]  /*0620*/  FADD R0, R3, R14 ;  /* 0x0000000e03007221 */ /* 0x000fc80000000000 */
[----:B------:R-:W0:Y:S01]  /*0630*/  FCHK P0, R0, 9 ;  /* 0x4110000000007902 */ /* 0x000e220000000000 */
[----:B------:R-:W-:-:S04]  /*0640*/  FFMA R3, R0, R15, RZ ;  /* 0x0000000f00037223 */ /* 0x000fc800000000ff */
[----:B------:R-:W-:-:S04]  /*0650*/  FFMA R16, R3, -9, R0 ;  /* 0xc110000003107823 */ /* 0x000fc80000000000 */
[----:B------:R-:W-:Y:S01]  /*0660*/  FFMA R3, R15, R16, R3 ;  /* 0x000000100f037223 */ /* 0x000fe20000000003 */
[----:B0-----:R-:W-:Y:S06]  /*0670*/  @!P0 BRA `(.L_x_7) ;  /* 0x0000000000108947 */ /* 0x001fec0003800000 */
[----:B------:R-:W-:Y:S01]  /*0680*/  IMAD.MOV.U32 R3, RZ, RZ, R0 ;  /* 0x000000ffff037224 */ /* 0x000fe200078e0000 */
[----:B------:R-:W-:-:S07]  /*0690*/  MOV R16, 0x6b0 ;  /* 0x000006b000107802 */ /* 0x000fce0000000f00 */
[----:B------:R-:W-:Y:S05]  /*06a0*/  CALL.REL.NOINC `($__internal_0_$__cuda_sm3x_div_rn_noftz_f32_slowpath) ;  /* 0x0000000000a07944 */ /* 0x000fea0003c00000 */
[----:B------:R-:W-:-:S07]  /*06b0*/  IMAD.MOV.U32 R3, RZ, RZ, R0 ;  /* 0x000000ffff037224 */ /* 0x000fce00078e0000 */
.L_x_7:
[----:B------:R-:W-:Y:S05]  /*06c0*/  BSYNC.RECONVERGENT B0 ;  /* 0x0000000000007941 */ /* 0x000fea0003800200 */
.L_x_6:
[--C-:B------:R-:W-:Y:S01]  /*06d0*/  FADD R0, R7, -R3.reuse ;  /* 0x8000000307007221 */ /* 0x100fe20000000000 */
[--C-:B------:R-:W-:Y:S01]  /*06e0*/  FADD R7, R4, -R3.reuse ;  /* 0x8000000304077221 */ /* 0x100fe20000000000 */
[--C-:B------:R-:W-:Y:S01]  /*06f0*/  FADD R15, R6, -R3.reuse ;  /* 0x80000003060f7221 */ /* 0x100fe20000000000 */
[--C-:B------:R-:W-:Y:S01]  /*0700*/  FADD R9, R9, -R3.reuse ;  /* 0x8000000309097221 */ /* 0x100fe20000000000 */
[----:B------:R-:W-:Y:S01]  /*0710*/  FFMA R0, R0, R0, RZ ;  /* 0x0000000000007223 */ /* 0x000fe200000000ff */
[--C-:B------:R-:W-:Y:S01]  /*0720*/  FADD R13, R13, -R3.reuse ;  /* 0x800000030d0d7221 */ /* 0x100fe20000000000 */
[----:B------:R-:W-:Y:S01]  /*0730*/  IMAD.MOV.U32 R4, RZ, RZ, 0x3de38e39 ;  /* 0x3de38e39ff047424 */ /* 0x000fe200078e00ff */
[----:B------:R-:W-:Y:S01]  /*0740*/  BSSY.RECONVERGENT B0, `(.L_x_8) ;  /* 0x0000018000007945 */ /* 0x000fe20003800200 */
[----:B------:R-:W-:Y:S01]  /*0750*/  FFMA R0, R7, R7, R0 ;  /* 0x0000000707007223 */ /* 0x000fe20000000000 */
[----:B------:R-:W-:-:S03]  /*0760*/  FADD R7, R8, -R3 ;  /* 0x8000000308077221 */ /* 0x000fc60000000000 */
[----:B------:R-:W-:-:S04]  /*0770*/  FFMA R0, R15, R15, R0 ;  /* 0x0000000f0f007223 */ /* 0x000fc80000000000 */
[----:B------:R-:W-:Y:S01]  /*0780*/  FFMA R0, R7, R7, R0 ;  /* 0x0000000707007223 */ /* 0x000fe20000000000 */
[----:B------:R-:W-:-:S03]  /*0790*/  FADD R7, R10, -R3 ;  /* 0x800000030a077221 */ /* 0x000fc60000000000 */
[----:B------:R-:W-:Y:S01]  /*07a0*/  FFMA R0, R9, R9, R0 ;  /* 0x0000000909007223 */ /* 0x000fe20000000000 */
[--C-:B------:R-:W-:Y:S01]  /*07b0*/  FADD R9, R12, -R3.reuse ;  /* 0x800000030c097221 */ /* 0x100fe20000000000 */
[----:B------:R-:W-:Y:S02]  /*07c0*/  FADD R3, R14, -R3 ;  /* 0x800000030e037221 */ /* 0x000fe40000000000 */
[----:B------:R-:W-:Y:S01]  /*07d0*/  FFMA R0, R7, R7, R0 ;  /* 0x0000000707007223 */ /* 0x000fe20000000000 */
[----:B------:R-:W-:-:S03]  /*07e0*/  FFMA R7, R4, -R11, 1 ;  /* 0x3f80000004077423 */ /* 0x000fc6000000080b */
[----:B------:R-:W-:-:S04]  /*07f0*/  FFMA R0, R9, R9, R0 ;  /* 0x0000000909007223 */ /* 0x000fc80000000000 */
[----:B------:R-:W-:-:S04]  /*0800*/  FFMA R0, R13, R13, R0 ;  /* 0x0000000d0d007223 */ /* 0x000fc80000000000 */
[----:B------:R-:W-:Y:S01]  /*0810*/  FFMA R6, R3, R3, R0 ;  /* 0x0000000303067223 */ /* 0x000fe20000000000 */
[----:B------:R-:W-:-:S03]  /*0820*/  FFMA R0, R7, R4, 0.11111111193895339966 ;  /* 0x3de38e3907007423 */ /* 0x000fc60000000004 */
[----:B------:R-:W0:Y:S01]  /*0830*/  FCHK P0, R6, 9 ;  /* 0x4110000006007902 */ /* 0x000e220000000000 */
[----:B------:R-:W-:-:S04]  /*0840*/  FFMA R3, R0, R6, RZ ;  /* 0x0000000600037223 */ /* 0x000fc800000000ff */
[----:B------:R-:W-:-:S04]  /*0850*/  FFMA R4, R3, -9, R6 ;  /* 0xc110000003047823 */ /* 0x000fc80000000006 */
[----:B------:R-:W-:Y:S01]  /*0860*/  FFMA R9, R0, R4, R3 ;  /* 0x0000000400097223 */ /* 0x000fe20000000003 */
[----:B0-----:R-:W-:Y:S06]  /*0870*/  @!P0 BRA `(.L_x_9) ;  /* 0x0000000000108947 */ /* 0x001fec0003800000 */
[----:B------:R-:W-:Y:S02]  /*0880*/  MOV R3, R6 ;  /* 0x0000000600037202 */ /* 0x000fe40000000f00 */
[----:B------:R-:W-:-:S07]  /*0890*/  MOV R16, 0x8b0 ;  /* 0x000008b000107802 */ /* 0x000fce0000000f00 */
[----:B------:R-:W-:Y:S05]  /*08a0*/  CALL.REL.NOINC `($__internal_0_$__cuda_sm3x_div_rn_noftz_f32_slowpath) ;  /* 0x0000000000207944 */ /* 0x000fea0003c00000 */
[----:B------:R-:W-:-:S07]  /*08b0*/  IMAD.MOV.U32 R9, RZ, RZ, R0 ;  /* 0x000000ffff097224 */ /* 0x000fce00078e0000 */
.L_x_9:
[----:B------:R-:W-:Y:S05]  /*08c0*/  BSYNC.RECONVERGENT B0 ;  /* 0x0000000000007941 */ /* 0x000fea0003800200 */
.L_x_8:
[----:B------:R-:W0:Y:S01]  /*08d0*/  LDC.64 R6, c[0x0][0x388] ;  /* 0x0000e200ff067b82 */ /* 0x000e220000000a00 */
[----:B------:R-:W1:Y:S02]  /*08e0*/  LDCU UR6, c[0x0][0x394] ;  /* 0x00007280ff0677ac */ /* 0x000e640008000800 */
[----:B-1----:R-:W-:-:S04]  /*08f0*/  IMAD R3, R2, UR6, R5 ;  /* 0x0000000602037c24 */ /* 0x002fc8000f8e0205 */
[----:B0-----:R-:W-:-:S05]  /*0900*/  IMAD.WIDE R2, R3, 0x4, R6 ;  /* 0x0000000403027825 */ /* 0x001fca00078e0206 */
[----:B------:R-:W-:Y:S01]  /*0910*/  STG.E desc[UR4][R2.64], R9 ;  /* 0x0000000902007986 */ /* 0x000fe2000c101904 */
[----:B------:R-:W-:Y:S05]  /*0920*/  EXIT ;  /* 0x000000000000794d */ /* 0x000fea0003800000 */
        .weak           $__internal_0_$__cuda_sm3x_div_rn_noftz_f32_slowpath
        .type           $__internal_0_$__cuda_sm3x_div_rn_noftz_f32_slowpath,@function
        .size           $__internal_0_$__cuda_sm3x_div_rn_noftz_f32_slowpath,(.L_x_22 - $__internal_0_$__cuda_sm3x_div_rn_noftz_f32_slowpath)
$__internal_0_$__cuda_sm3x_div_rn_noftz_f32_slowpath:
[----:B------:R-:W-:Y:S01]  /*0930*/  SHF.R.U32.HI R15, RZ, 0x17, R11 ;  /* 0x00000017ff0f7819 */ /* 0x000fe2000001160b */
[----:B------:R-:W-:Y:S01]  /*0940*/  BSSY.RECONVERGENT B1, `(.L_x_10) ;  /* 0x0000064000017945 */ /* 0x000fe20003800200 */
[----:B------:R-:W-:Y:S01]  /*0950*/  SHF.R.U32.HI R0, RZ, 0x17, R3 ;  /* 0x00000017ff007819 */ /* 0x000fe20000011603 */
[----:B------:R-:W-:Y:S01]  /*0960*/  IMAD.MOV.U32 R18, RZ, RZ, 0x41100000 ;  /* 0x41100000ff127424 */ /* 0x000fe200078e00ff */
[----:B------:R-:W-:Y:S02]  /*0970*/  LOP3.LUT R15, R15, 0xff, RZ, 0xc0, !PT ;  /* 0x000000ff0f0f7812 */ /* 0x000fe400078ec0ff */
[----:B------:R-:W-:-:S03]  /*0980*/  LOP3.LUT R20, R0, 0xff, RZ, 0xc0, !PT ;  /* 0x000000ff00147812 */ /* 0x000fc600078ec0ff */
[----:B------:R-:W-:Y:S02]  /*0990*/  VIADD R19, R15, 0xffffffff ;  /* 0xffffffff0f137836 */ /* 0x000fe40000000000 */
[----:B------:R-:W-:-:S03]  /*09a0*/  VIADD R21, R20, 0xffffffff ;  /* 0xffffffff14157836 */ /* 0x000fc60000000000 */
[----:B------:R-:W-:-:S04]  /*09b0*/  ISETP.GT.U32.AND P0, PT, R19, 0xfd, PT ;  /* 0x000000fd1300780c */ /* 0x000fc80003f04070 */
[----:B------:R-:W-:-:S13]  /*09c0*/  ISETP.GT.U32.OR P0, PT, R21, 0xfd, P0 ;  /* 0x000000fd1500780c */ /* 0x000fda0000704470 */
[----:B------:R-:W-:Y:S01]  /*09d0*/  @!P0 MOV R17, RZ ;  /* 0x000000ff00118202 */ /* 0x000fe20000000f00 */
[----:B------:R-:W-:Y:S06]  /*09e0*/  @!P0 BRA `(.L_x_11) ;  /* 0x0000000000608947 */ /* 0x000fec0003800000 */
[----:B------:R-:W-:Y:S01]  /*09f0*/  IMAD.MOV.U32 R0, RZ, RZ, 0x41100000 ;  /* 0x41100000ff007424 */ /* 0x000fe200078e00ff */
[----:B------:R-:W-:-:S04]  /*0a00*/  FSETP.GTU.FTZ.AND P0, PT, |R3|, +INF , PT ;  /* 0x7f8000000300780b */ /* 0x000fc80003f1c200 */
[----:B------:R-:W-:-:S04]  /*0a10*/  FSETP.GTU.FTZ.AND P1, PT, |R0|, +INF , PT ;  /* 0x7f8000000000780b */ /* 0x000fc80003f3c200 */
[----:B------:R-:W-:-:S13]  /*0a20*/  PLOP3.LUT P0, PT, P0, P1, PT, 0xf8, 0x8f ;  /* 0x00000000008f781c */ /* 0x000fda0000703f70 */
[----:B------:R-:W-:Y:S05]  /*0a30*/  @P0 BRA `(.L_x_12) ;  /* 0x00000004004c0947 */ /* 0x000fea0003800000 */
[----:B------:R-:W-:-:S13]  /*0a40*/  LOP3.LUT P0, RZ, R18, 0x7fffffff, R3, 0xc8, !PT ;  /* 0x7fffffff12ff7812 */ /* 0x000fda000780c803 */
[----:B------:R-:W-:Y:S05]  /*0a50*/  @!P0 BRA `(.L_x_13) ;  /* 0x00000004003c8947 */ /* 0x000fea0003800000 */
[C---:B------:R-:W-:Y:S02]  /*0a60*/  FSETP.NEU.FTZ.AND P2, PT, |R3|.reuse, +INF , PT ;  /* 0x7f8000000300780b */ /* 0x040fe40003f5d200 */
[----:B------:R-:W-:Y:S02]  /*0a70*/  FSETP.NEU.FTZ.AND P1, PT, |R0|, +INF , PT ;  /* 0x7f8000000000780b */ /* 0x000fe40003f3d200 */
[----:B------:R-:W-:-:S11]  /*0a80*/  FSETP.NEU.FTZ.AND P0, PT, |R3|, +INF , PT ;  /* 0x7f8000000300780b */ /* 0x000fd60003f1d200 */
[----:B------:R-:W-:Y:S05]  /*0a90*/  @!P1 BRA !P2, `(.L_x_13) ;  /* 0x00000004002c9947 */ /* 0x000fea0005000000 */
[----:B------:R-:W-:-:S04]  /*0aa0*/  LOP3.LUT P2, RZ, R3, 0x7fffffff, RZ, 0xc0, !PT ;  /* 0x7fffffff03ff7812 */ /* 0x000fc8000784c0ff */
[----:B------:R-:W-:-:S13]  /*0ab0*/  PLOP3.LUT P1, PT, P1, P2, PT, 0x2f, 0xf2 ;  /* 0x0000000000f2781c */ /* 0x000fda0000f24577 */
[----:B------:R-:W-:Y:S05]  /*0ac0*/  @P1 BRA `(.L_x_14) ;  /* 0x0000000400181947 */ /* 0x000fea0003800000 */
[----:B------:R-:W-:-:S04]  /*0ad0*/  LOP3.LUT P1, RZ, R18, 0x7fffffff, RZ, 0xc0, !PT ;  /* 0x7fffffff12ff7812 */ /* 0x000fc8000782c0ff */
[----:B------:R-:W-:-:S13]  /*0ae0*/  PLOP3.LUT P0, PT, P0, P1, PT, 0x2f, 0xf2 ;  /* 0x0000000000f2781c */ /* 0x000fda0000702577 */
[----:B------:R-:W-:Y:S05]  /*0af0*/  @P0 BRA `(.L_x_15) ;  /* 0x0000000400000947 */ /* 0x000fea0003800000 */
[----:B------:R-:W-:Y:S02]  /*0b00*/  ISETP.GE.AND P0, PT, R21, RZ, PT ;  /* 0x000000ff1500720c */ /* 0x000fe40003f06270 */
[----:B------:R-:W-:-:S11]  /*0b10*/  ISETP.GE.AND P1, PT, R19, RZ, PT ;  /* 0x000000ff1300720c */ /* 0x000fd60003f26270 */
[----:B------:R-:W-:Y:S02]  /*0b20*/  @P0 IMAD.MOV.U32 R17, RZ, RZ, RZ ;  /* 0x000000ffff110224 */ /* 0x000fe400078e00ff */
[----:B------:R-:W-:Y:S01]  /*0b30*/  @!P0 FFMA R3, R3, 1.84467440737095516160e+19, RZ ;  /* 0x5f80000003038823 */ /* 0x000fe200000000ff */
[----:B------:R-:W-:Y:S02]  /*0b40*/  @!P0 IMAD.MOV.U32 R17, RZ, RZ, -0x40 ;  /* 0xffffffc0ff118424 */ /* 0x000fe400078e00ff */
[----:B------:R-:W-:-:S03]  /*0b50*/  @!P1 FFMA R18, R0, 1.84467440737095516160e+19, RZ ;  /* 0x5f80000000129823 */ /* 0x000fc600000000ff */
[----:B------:R-:W-:-:S07]  /*0b60*/  @!P1 IADD3 R17, PT, PT, R17, 0x40, RZ ;  /* 0x0000004011119810 */ /* 0x000fce0007ffe0ff */
.L_x_11:
[----:B------:R-:W-:Y:S01]  /*0b70*/  LEA R19, R15, 0xc0800000, 0x17 ;  /* 0xc08000000f137811 */ /* 0x000fe200078eb8ff */
[----:B------:R-:W-:Y:S01]  /*0b80*/  VIADD R20, R20, 0xffffff81 ;  /* 0xffffff8114147836 */ /* 0x000fe20000000000 */
[----:B------:R-:W-:Y:S03]  /*0b90*/  BSSY.RECONVERGENT B2, `(.L_x_16) ;  /* 0x0000035000027945 */ /* 0x000fe60003800200 */
[----:B------:R-:W-:Y:S02]  /*0ba0*/  IMAD.IADD R19, R18, 0x1, -R19 ;  /* 0x0000000112137824 */ /* 0x000fe400078e0a13 */
[C---:B------:R-:W-:Y:S01]  /*0bb0*/  IMAD R0, R20.reuse, -0x800000, R3 ;  /* 0xff80000014007824 */ /* 0x040fe200078e0203 */
[----:B------:R-:W-:Y:S01]  /*0bc0*/  IADD3 R20, PT, PT, R20, 0x7f, -R15 ;  /* 0x0000007f14147810 */ /* 0x000fe20007ffe80f */
[----:B------:R-:W0:Y:S01]  /*0bd0*/  MUFU.RCP R18, R19 ;  /* 0x0000001300127308 */ /* 0x000e220000001000 */
[----:B------:R-:W-:-:S03]  /*0be0*/  FADD.FTZ R21, -R19, -RZ ;  /* 0x800000ff13157221 */ /* 0x000fc60000010100 */
[----:B------:R-:W-:Y:S02]  /*0bf0*/  IMAD.IADD R20, R20, 0x1, R17 ;  /* 0x0000000114147824 */ /* 0x000fe400078e0211 */
[----:B0-----:R-:W-:-:S04]  /*0c00*/  FFMA R23, R18, R21, 1 ;  /* 0x3f80000012177423 */ /* 0x001fc80000000015 */
[----:B------:R-:W-:-:S04]  /*0c10*/  FFMA R3, R18, R23, R18 ;  /* 0x0000001712037223 */ /* 0x000fc80000000012 */
[----:B------:R-:W-:-:S04]  /*0c20*/  FFMA R18, R0, R3, RZ ;  /* 0x0000000300127223 */ /* 0x000fc800000000ff */
[----:B------:R-:W-:-:S04]  /*0c30*/  FFMA R22, R21, R18, R0 ;  /* 0x0000001215167223 */ /* 0x000fc80000000000 */
[----:B------:R-:W-:-:S04]  /*0c40*/  FFMA R18, R3, R22, R18 ;  /* 0x0000001603127223 */ /* 0x000fc80000000012 */
[----:B------:R-:W-:-:S04]  /*0c50*/  FFMA R21, R21, R18, R0 ;  /* 0x0000001215157223 */ /* 0x000fc80000000000 */
[----:B------:R-:W-:-:S05]  /*0c60*/  FFMA R0, R3, R21, R18 ;  /* 0x0000001503007223 */ /* 0x000fca0000000012 */
[----:B------:R-:W-:-:S04]  /*0c70*/  SHF.R.U32.HI R15, RZ, 0x17, R0 ;  /* 0x00000017ff0f7819 */ /* 0x000fc80000011600 */
[----:B------:R-:W-:-:S04]  /*0c80*/  LOP3.LUT R15, R15, 0xff, RZ, 0xc0, !PT ;  /* 0x000000ff0f0f7812 */ /* 0x000fc800078ec0ff */
[----:B------:R-:W-:-:S05]  /*0c90*/  IADD3 R19, PT, PT, R15, R20, RZ ;  /* 0x000000140f137210 */ /* 0x000fca0007ffe0ff */
[----:B------:R-:W-:-:S05]  /*0ca0*/  VIADD R15, R19, 0xffffffff ;  /* 0xffffffff130f7836 */ /* 0x000fca0000000000 */
[----:B------:R-:W-:-:S13]  /*0cb0*/  ISETP.GE.U32.AND P0, PT, R15, 0xfe, PT ;  /* 0x000000fe0f00780c */ /* 0x000fda0003f06070 */
[----:B------:R-:W-:Y:S05]  /*0cc0*/  @!P0 BRA `(.L_x_17) ;  /* 0x0000000000808947 */ /* 0x000fea0003800000 */
[----:B------:R-:W-:-:S13]  /*0cd0*/  ISETP.GT.AND P0, PT, R19, 0xfe, PT ;  /* 0x000000fe1300780c */ /* 0x000fda0003f04270 */
[----:B------:R-:W-:Y:S05]  /*0ce0*/  @P0 BRA `(.L_x_18) ;  /* 0x00000000006c0947 */ /* 0x000fea0003800000 */
[----:B------:R-:W-:-:S13]  /*0cf0*/  ISETP.GE.AND P0, PT, R19, 0x1, PT ;  /* 0x000000011300780c */ /* 0x000fda0003f06270 */
[----:B------:R-:W-:Y:S05]  /*0d00*/  @P0 BRA `(.L_x_19) ;  /* 0x0000000000740947 */ /* 0x000fea0003800000 */
[----:B------:R-:W-:Y:S02]  /*0d10*/  ISETP.GE.AND P0, PT, R19, -0x18, PT ;  /* 0xffffffe81300780c */ /* 0x000fe40003f06270 */
[----:B------:R-:W-:-:S11]  /*0d20*/  LOP3.LUT R0, R0, 0x80000000, RZ, 0xc0, !PT ;  /* 0x8000000000007812 */ /* 0x000fd600078ec0ff */
[----:B------:R-:W-:Y:S05]  /*0d30*/  @!P0 BRA `(.L_x_19) ;  /* 0x0000000000688947 */ /* 0x000fea0003800000 */
[-CC-:B------:R-:W-:Y:S01]  /*0d40*/  FFMA.RZ R15, R3, R21.reuse, R18.reuse ;  /* 0x00000015030f7223 */ /* 0x180fe2000000c012 */
[C---:B------:R-:W-:Y:S01]  /*0d50*/  VIADD R20, R19.reuse, 0x20 ;  /* 0x0000002013147836 */ /* 0x040fe20000000000 */
[C---:B------:R-:W-:Y:S02]  /*0d60*/  ISETP.NE.AND P2, PT, R19.reuse, RZ, PT ;  /* 0x000000ff1300720c */ /* 0x040fe40003f45270 */
[----:B------:R-:W-:Y:S02]  /*0d70*/  ISETP.NE.AND P1, PT, R19, RZ, PT ;  /* 0x000000ff1300720c */ /* 0x000fe40003f25270 */
[----:B------:R-:W-:Y:S01]  /*0d80*/  LOP3.LUT R17, R15, 0x7fffff, RZ, 0xc0, !PT ;  /* 0x007fffff0f117812 */ /* 0x000fe200078ec0ff */
[CCC-:B------:R-:W-:Y:S01]  /*0d90*/  FFMA.RP R15, R3.reuse, R21.reuse, R18.reuse ;  /* 0x00000015030f7223 */ /* 0x1c0fe20000008012 */
[----:B------:R-:W-:Y:S01]  /*0da0*/  FFMA.RM R18, R3, R21, R18 ;  /* 0x0000001503127223 */ /* 0x000fe20000004012 */
[----:B------:R-:W-:Y:S01]  /*0db0*/  IMAD.MOV R3, RZ, RZ, -R19 ;  /* 0x000000ffff037224 */ /* 0x000fe200078e0a13 */
[----:B------:R-:W-:-:S03]  /*0dc0*/  LOP3.LUT R17, R17, 0x800000, RZ, 0xfc, !PT ;  /* 0x0080000011117812 */ /* 0x000fc600078efcff */
[----:B------:R-:W-:Y:S02]  /*0dd0*/  FSETP.NEU.FTZ.AND P0, PT, R15, R18, PT ;  /* 0x000000120f00720b */ /* 0x000fe40003f1d000 */
[----:B------:R-:W-:Y:S02]  /*0de0*/  SHF.L.U32 R20, R17, R20, RZ ;  /* 0x0000001411147219 */ /* 0x000fe400000006ff */
[----:B------:R-:W-:Y:S02]  /*0df0*/  SEL R18, R3, RZ, P2 ;  /* 0x000000ff03127207 */ /* 0x000fe40001000000 */
[----:B------:R-:W-:Y:S02]  /*0e00*/  ISETP.NE.AND P1, PT, R20, RZ, P1 ;  /* 0x000000ff1400720c */ /* 0x000fe40000f25270 */
[----:B------:R-:W-:Y:S02]  /*0e10*/  SHF.R.U32.HI R18, RZ, R18, R17 ;  /* 0x00000012ff127219 */ /* 0x000fe40000011611 */
[----:B------:R-:W-:-:S02]  /*0e20*/  PLOP3.LUT P0, PT, P0, P1, PT, 0xf8, 0x8f ;  /* 0x00000000008f781c */ /* 0x000fc40000703f70 */
[----:B------:R-:W-:Y:S02]  /*0e30*/  SHF.R.U32.HI R20, RZ, 0x1, R18 ;  /* 0x00000001ff147819 */ /* 0x000fe40000011612 */
[----:B------:R-:W-:-:S04]  /*0e40*/  SEL R3, RZ, 0x1, !P0 ;  /* 0x00000001ff037807 */ /* 0x000fc80004000000 */
[----:B------:R-:W-:-:S04]  /*0e50*/  LOP3.LUT R3, R3, 0x1, R20, 0xf8, !PT ;  /* 0x0000000103037812 */ /* 0x000fc800078ef814 */
[----:B------:R-:W-:-:S04]  /*0e60*/  LOP3.LUT R3, R3, R18, RZ, 0xc0, !PT ;  /* 0x0000001203037212 */ /* 0x000fc800078ec0ff */
[----:B------:R-:W-:-:S04]  /*0e70*/  IADD3 R3, PT, PT, R20, R3, RZ ;  /* 0x0000000314037210 */ /* 0x000fc80007ffe0ff */
[----:B------:R-:W-:Y:S01]  /*0e80*/  LOP3.LUT R0, R3, R0, RZ, 0xfc, !PT ;  /* 0x0000000003007212 */ /* 0x000fe200078efcff */
[----:B------:R-:W-:Y:S06]  /*0e90*/  BRA `(.L_x_19) ;  /* 0x0000000000107947 */ /* 0x000fec0003800000 */
.L_x_18:
[----:B------:R-:W-:-:S04]  /*0ea0*/  LOP3.LUT R0, R0, 0x80000000, RZ, 0xc0, !PT ;  /* 0x8000000000007812 */ /* 0x000fc800078ec0ff */
[----:B------:R-:W-:Y:S01]  /*0eb0*/  LOP3.LUT R0, R0, 0x7f800000, RZ, 0xfc, !PT ;  /* 0x7f80000000007812 */ /* 0x000fe200078efcff */
[----:B------:R-:W-:Y:S06]  /*0ec0*/  BRA `(.L_x_19) ;  /* 0x0000000000047947 */ /* 0x000fec0003800000 */
.L_x_17:
[----:B------:R-:W-:-:S07]  /*0ed0*/  IMAD R0, R20, 0x800000, R0 ;  /* 0x0080000014007824 */ /* 0x000fce00078e0200 */
.L_x_19:
[----:B------:R-:W-:Y:S05]  /*0ee0*/  BSYNC.RECONVERGENT B2 ;  /* 0x0000000000027941 */ /* 0x000fea0003800200 */
.L_x_16:
[----:B------:R-:W-:Y:S05]  /*0ef0*/  BRA `(.L_x_20) ;  /* 0x0000000000207947 */ /* 0x000fea0003800000 */
.L_x_15:
[----:B------:R-:W-:-:S04]  /*0f00*/  LOP3.LUT R0, R18, 0x80000000, R3, 0x48, !PT ;  /* 0x8000000012007812 */ /* 0x000fc800078e4803 */
[----:B------:R-:W-:Y:S01]  /*0f10*/  LOP3.LUT R0, R0, 0x7f800000, RZ, 0xfc, !PT ;  /* 0x7f80000000007812 */ /* 0x000fe200078efcff */
[----:B------:R-:W-:Y:S06]  /*0f20*/  BRA `(.L_x_20) ;  /* 0x0000000000147947 */ /* 0x000fec0003800000 */
.L_x_14:
[----:B------:R-:W-:Y:S01]  /*0f30*/  LOP3.LUT R0, R18, 0x80000000, R3, 0x48, !PT ;  /* 0x8000000012007812 */ /* 0x000fe200078e4803 */
[----:B------:R-:W-:Y:S06]  /*0f40*/  BRA `(.L_x_20) ;  /* 0x00000000000c7947 */ /* 0x000fec0003800000 */
.L_x_13:
[----:B------:R-:W0:Y:S01]  /*0f50*/  MUFU.RSQ R0, -QNAN ;  /* 0xffc0000000007908 */ /* 0x000e220000001400 */
[----:B------:R-:W-:Y:S05]  /*0f60*/  BRA `(.L_x_20) ;  /* 0x0000000000047947 */ /* 0x000fea0003800000 */
.L_x_12:
[----:B------:R-:W-:-:S07]  /*0f70*/  FADD.FTZ R0, R3, R0 ;  /* 0x0000000003007221 */ /* 0x000fce0000010000 */
.L_x_20:
[----:B------:R-:W-:Y:S05]  /*0f80*/  BSYNC.RECONVERGENT B1 ;  /* 0x0000000000017941 */ /* 0x000fea0003800200 */
.L_x_10:
[----:B------:R-:W-:-:S04]  /*0f90*/  IMAD.MOV.U32 R17, RZ, RZ, 0x0 ;  /* 0x00000000ff117424 */ /* 0x000fc800078e00ff */
[----:B0-----:R-:W-:Y:S05]  /*0fa0*/  RET.REL.NODEC R16 `(_Z14local_variancePKhPfii) ;  /* 0xfffffff010147950 */ /* 0x001fea0003c3ffff */
.L_x_21:
[----:B------:R-:W-:-:S00]  /*0fb0*/  BRA `(.L_x_21) ;  /* 0xfffffffc00fc7947 */ /* 0x000fc0000383ffff */
[----:B------:R-:W-:-:S00]  /*0fc0*/  NOP ;  /* 0x0000000000007918 */ /* 0x000fc00000000000 */
        /* <DEDUP_REMOVED lines=11> */
.L_x_22:


//--------------------- .nv.shared._Z14local_variancePKhPfii --------------------------
	.section	.nv.shared._Z14local_variancePKhPfii,"aw",@nobits
	.sectionflags	@""
.nv.shared._Z14local_variancePKhPfii:
	.zero		1348


//--------------------- .nv.shared.reserved.0     --------------------------
	.section	.nv.shared.reserved.0,"aw",@nobits
	.weak		__nv_reservedSMEM_offset_0_alias
	.size		__nv_reservedSMEM_offset_0_alias, 0, 64
	.other		__nv_reservedSMEM_offset_0_alias,@"STO_CUDA_RESERVED_SHARED STV_DEFAULT"
__nv_reservedSMEM_offset_0_alias:
	.zero		0
	.zero		64


//--------------------- .nv.constant0._Z14local_variancePKhPfii --------------------------
	.section	.nv.constant0._Z14local_variancePKhPfii,"a",@progbits
	.sectionflags	@""
	.align	4
.nv.constant0._Z14local_variancePKhPfii:
	.zero		920


//--------------------- SYMBOLS --------------------------

	.type		.nv.reservedSmem.offset0,@object
	.size		.nv.reservedSmem.offset0,0x4
	.type		.nv.reservedSmem.cap,@object
	.size		.nv.reservedSmem.cap,0x4
